	.headerflags	@"EF_CUDA_TEXMODE_UNIFIED EF_CUDA_64BIT_ADDRESS EF_CUDA_ACCELERATORS EF_CUDA_SM90 EF_CUDA_VIRTUAL_SM(EF_CUDA_SM90)"
	.elftype	@"ET_EXEC"


//--------------------- .nv.info                  --------------------------
	.section	.nv.info,"",@"SHT_CUDA_INFO"
	.align	4


	//----- nvinfo : EIATTR_REGCOUNT
	.align		4
        /*0000*/ 	.byte	0x04, 0x2f
        /*0002*/ 	.short	(.L_3 - .L_2)
	.align		4
.L_2:
        /*0004*/ 	.word	index@(triton_poi_fused__native_batch_norm_legit_no_training_add_relu_6)
        /*0008*/ 	.word	0x00000014


	//----- nvinfo : EIATTR_MIN_STACK_SIZE
	.align		4
.L_3:
        /*000c*/ 	.byte	0x04, 0x12
        /*000e*/ 	.short	(.L_5 - .L_4)
	.align		4
.L_4:
        /*0010*/ 	.word	index@(triton_poi_fused__native_batch_norm_legit_no_training_add_relu_6)
        /*0014*/ 	.word	0x00000000


	//----- nvinfo : EIATTR_FRAME_SIZE
	.align		4
.L_5:
        /*0018*/ 	.byte	0x04, 0x11
        /*001a*/ 	.short	(.L_7 - .L_6)
	.align		4
.L_6:
        /*001c*/ 	.word	index@(triton_poi_fused__native_batch_norm_legit_no_training_add_relu_6)
        /*0020*/ 	.word	0x00000000


	//----- nvinfo : EIATTR_MIN_STACK_SIZE
	.align		4
.L_7:
        /*0024*/ 	.byte	0x04, 0x12
        /*0026*/ 	.short	(.L_9 - .L_8)
	.align		4
.L_8:
        /*0028*/ 	.word	index@(triton_poi_fused__native_batch_norm_legit_no_training_add_relu_6)
        /*002c*/ 	.word	0x00000000
.L_9:


//--------------------- .nv.info.triton_poi_fused__native_batch_norm_legit_no_training_add_relu_6 --------------------------
	.section	.nv.info.triton_poi_fused__native_batch_norm_legit_no_training_add_relu_6,"",@"SHT_CUDA_INFO"
	.sectionflags	@""
	.align	4


	//----- nvinfo : EIATTR_CUDA_API_VERSION
	.align		4
        /*0000*/ 	.byte	0x04, 0x37
        /*0002*/ 	.short	(.L_11 - .L_10)
.L_10:
        /*0004*/ 	.word	0x0000007c


	//----- nvinfo : EIATTR_KPARAM_INFO
	.align		4
.L_11:
        /*0008*/ 	.byte	0x04, 0x17
        /*000a*/ 	.short	(.L_13 - .L_12)
.L_12:
        /*000c*/ 	.word	0x00000000
        /*0010*/ 	.short	0x0007
        /*0012*/ 	.short	0x0038
        /*0014*/ 	.byte	0x00, 0xf0, 0x11, 0x00


	//----- nvinfo : EIATTR_KPARAM_INFO
	.align		4
.L_13:
        /*0018*/ 	.byte	0x04, 0x17
        /*001a*/ 	.short	(.L_15 - .L_14)
.L_14:
        /*001c*/ 	.word	0x00000000
        /*0020*/ 	.short	0x0006
        /*0022*/ 	.short	0x0030
        /*0024*/ 	.byte	0x00, 0xf4, 0x21, 0x00


	//----- nvinfo : EIATTR_KPARAM_INFO
	.align		4
.L_15:
        /*0028*/ 	.byte	0x04, 0x17
        /*002a*/ 	.short	(.L_17 - .L_16)
.L_16:
        /*002c*/ 	.word	0x00000000
        /*0030*/ 	.short	0x0005
        /*0032*/ 	.short	0x0028
        /*0034*/ 	.byte	0x00, 0xf4, 0x21, 0x00


	//----- nvinfo : EIATTR_KPARAM_INFO
	.align		4
.L_17:
        /*0038*/ 	.byte	0x04, 0x17
        /*003a*/ 	.short	(.L_19 - .L_18)
.L_18:
        /*003c*/ 	.word	0x00000000
        /*0040*/ 	.short	0x0004
        /*0042*/ 	.short	0x0020
        /*0044*/ 	.byte	0x00, 0xf4, 0x21, 0x00


	//----- nvinfo : EIATTR_KPARAM_INFO
	.align		4
.L_19:
        /*0048*/ 	.byte	0x04, 0x17
        /*004a*/ 	.short	(.L_21 - .L_20)
.L_20:
        /*004c*/ 	.word	0x00000000
        /*0050*/ 	.short	0x0003
        /*0052*/ 	.short	0x0018
        /*0054*/ 	.byte	0x00, 0xf4, 0x21, 0x00


	//----- nvinfo : EIATTR_KPARAM_INFO
	.align		4
.L_21:
        /*0058*/ 	.byte	0x04, 0x17
        /*005a*/ 	.short	(.L_23 - .L_22)
.L_22:
        /*005c*/ 	.word	0x00000000
        /*0060*/ 	.short	0x0002
        /*0062*/ 	.short	0x0010
        /*0064*/ 	.byte	0x00, 0xf4, 0x21, 0x00


	//----- nvinfo : EIATTR_KPARAM_INFO
	.align		4
.L_23:
        /*0068*/ 	.byte	0x04, 0x17
        /*006a*/ 	.short	(.L_25 - .L_24)
.L_24:
        /*006c*/ 	.word	0x00000000
        /*0070*/ 	.short	0x0001
        /*0072*/ 	.short	0x0008
        /*0074*/ 	.byte	0x00, 0xf4, 0x21, 0x00


	//----- nvinfo : EIATTR_KPARAM_INFO
	.align		4
.L_25:
        /*0078*/ 	.byte	0x04, 0x17
        /*007a*/ 	.short	(.L_27 - .L_26)
.L_26:
        /*007c*/ 	.word	0x00000000
        /*0080*/ 	.short	0x0000
        /*0082*/ 	.short	0x0000
        /*0084*/ 	.byte	0x00, 0xf4, 0x21, 0x00


	//----- nvinfo : EIATTR_SPARSE_MMA_MASK
	.align		4
.L_27:
        /*0088*/ 	.byte	0x03, 0x50
        /*008a*/ 	.short	0x0000


	//----- nvinfo : EIATTR_MAXREG_COUNT
	.align		4
        /*008c*/ 	.byte	0x03, 0x1b
        /*008e*/ 	.short	0x00ff


	//----- nvinfo : EIATTR_EXIT_INSTR_OFFSETS
	.align		4
        /*0090*/ 	.byte	0x04, 0x1c
        /*0092*/ 	.short	(.L_29 - .L_28)


	//   ....[0]....
.L_28:
        /*0094*/ 	.word	0x000003a0


	//----- nvinfo : EIATTR_REQNTID
	.align		4
.L_29:
        /*0098*/ 	.byte	0x04, 0x10
        /*009a*/ 	.short	(.L_31 - .L_30)
.L_30:
        /*009c*/ 	.word	0x00000080
        /*00a0*/ 	.word	0x00000001
        /*00a4*/ 	.word	0x00000001


	//----- nvinfo : EIATTR_CBANK_PARAM_SIZE
	.align		4
.L_31:
        /*00a8*/ 	.byte	0x03, 0x19
        /*00aa*/ 	.short	0x003c


	//----- nvinfo : EIATTR_PARAM_CBANK
	.align		4
        /*00ac*/ 	.byte	0x04, 0x0a
        /*00ae*/ 	.short	(.L_33 - .L_32)
	.align		4
.L_32:
        /*00b0*/ 	.word	index@(.nv.constant0.triton_poi_fused__native_batch_norm_legit_no_training_add_relu_6)
        /*00b4*/ 	.short	0x0210
        /*00b6*/ 	.short	0x003c


	//----- nvinfo : EIATTR_SW_WAR
	.align		4
.L_33:
        /*00b8*/ 	.byte	0x04, 0x36
        /*00ba*/ 	.short	(.L_35 - .L_34)
.L_34:
        /*00bc*/ 	.word	0x00000008
.L_35:


//--------------------- .nv.callgraph             --------------------------
	.section	.nv.callgraph,"",@"SHT_CUDA_CALLGRAPH"
	.align	4
	.sectionentsize	8
	.align		4
        /*0000*/ 	.word	0x00000000
	.align		4
        /*0004*/ 	.word	0xffffffff
	.align		4
        /*0008*/ 	.word	0x00000000
	.align		4
        /*000c*/ 	.word	0xfffffffe
	.align		4
        /*0010*/ 	.word	0x00000000
	.align		4
        /*0014*/ 	.word	0xfffffffd
	.align		4
        /*0018*/ 	.word	0x00000000
	.align		4
        /*001c*/ 	.word	0xfffffffc


//--------------------- .nv.constant4             --------------------------
	.section	.nv.constant4,"a",@progbits
	.align	8
	.align		8
.nv.constant4:
        /*0000*/ 	.dword	_$_str
	.align		8
        /*0008*/ 	.dword	_$_str_$_2


//--------------------- .text.triton_poi_fused__native_batch_norm_legit_no_training_add_relu_6 --------------------------
	.section	.text.triton_poi_fused__native_batch_norm_legit_no_training_add_relu_6,"ax",@progbits
	.align	128
        .global         triton_poi_fused__native_batch_norm_legit_no_training_add_relu_6
        .type           triton_poi_fused__native_batch_norm_legit_no_training_add_relu_6,@function
        .size           triton_poi_fused__native_batch_norm_legit_no_training_add_relu_6,(.L_x_1 - triton_poi_fused__native_batch_norm_legit_no_training_add_relu_6)
        .other          triton_poi_fused__native_batch_norm_legit_no_training_add_relu_6,@"STO_CUDA_ENTRY STV_DEFAULT"
triton_poi_fused__native_batch_norm_legit_no_training_add_relu_6:
.text.triton_poi_fused__native_batch_norm_legit_no_training_add_relu_6:
[----:B------:R-:W-:Y:S01]  /*0000*/  LDC R1, c[0x0][0x28] ;  /* 0x00000a00ff017b82 */ /* 0x000fe20000000800 */
[----:B------:R-:W1:Y:S07]  /*0010*/  S2R R0, SR_TID.X ;  /* 0x0000000000007919 */ /* 0x000e6e0000002100 */
[----:B------:R-:W2:Y:S01]  /*0020*/  LDC.64 R10, c[0x0][0x228] ;  /* 0x00008a00ff0a7b82 */ /* 0x000ea20000000a00 */
[----:B------:R-:W-:Y:S01]  /*0030*/  ULDC.64 UR4, c[0x0][0x208] ;  /* 0x0000820000047ab9 */ /* 0x000fe20000000a00 */
[----:B------:R-:W3:Y:S06]  /*0040*/  S2R R5, SR_CTAID.X ;  /* 0x0000000000057919 */ /* 0x000eec0000002500 */
[----:B------:R-:W4:Y:S08]  /*0050*/  LDC.64 R6, c[0x0][0x218] ;  /* 0x00008600ff067b82 */ /* 0x000f300000000a00 */
[----:B------:R-:W5:Y:S08]  /*0060*/  LDC.64 R8, c[0x0][0x220] ;  /* 0x00008800ff087b82 */ /* 0x000f700000000a00 */
[----:B------:R-:W5:Y:S01]  /*0070*/  LDC.64 R12, c[0x0][0x230] ;  /* 0x00008c00ff0c7b82 */ /* 0x000f620000000a00 */
[----:B-1----:R-:W-:-:S07]  /*0080*/  SHF.L.U32 R0, R0, 0x1, RZ ;  /* 0x0000000100007819 */ /* 0x002fce00000006ff */
[----:B------:R-:W1:Y:S01]  /*0090*/  LDC.64 R14, c[0x0][0x238] ;  /* 0x00008e00ff0e7b82 */ /* 0x000e620000000a00 */
[----:B---3--:R-:W-:Y:S02]  /*00a0*/  SHF.R.S32.HI R3, RZ, 0x17, R5 ;  /* 0x00000017ff037819 */ /* 0x008fe40000011405 */
[----:B------:R-:W-:Y:S02]  /*00b0*/  LOP3.LUT R0, R0, 0xfe, RZ, 0xc0, !PT ;  /* 0x000000fe00007812 */ /* 0x000fe400078ec0ff */
[----:B------:R-:W-:Y:S02]  /*00c0*/  SGXT R3, R3, 0x1 ;  /* 0x000000010303781a */ /* 0x000fe40000000200 */
[----:B------:R-:W-:-:S04]  /*00d0*/  LEA R0, R5, R0, 0x8 ;  /* 0x0000000005007211 */ /* 0x000fc800078e40ff */
[----:B------:R-:W-:-:S04]  /*00e0*/  LEA.HI R3, R3, R0, RZ, 0x6 ;  /* 0x0000000003037211 */ /* 0x000fc800078f30ff */
[----:B------:R-:W-:-:S04]  /*00f0*/  SHF.R.S32.HI R3, RZ, 0x6, R3 ;  /* 0x00000006ff037819 */ /* 0x000fc80000011403 */
[----:B------:R-:W-:-:S04]  /*0100*/  LEA.HI R2, R3, R3, RZ, 0x7 ;  /* 0x0000000303027211 */ /* 0x000fc800078f38ff */
[----:B------:R-:W-:-:S04]  /*0110*/  LOP3.LUT R2, R2, 0xffffff80, RZ, 0xc0, !PT ;  /* 0xffffff8002027812 */ /* 0x000fc800078ec0ff */
[----:B------:R-:W-:Y:S02]  /*0120*/  IADD3 R17, R3, -R2, RZ ;  /* 0x8000000203117210 */ /* 0x000fe40007ffe0ff */
[----:B------:R-:W3:Y:S03]  /*0130*/  LDC.64 R2, c[0x0][0x210] ;  /* 0x00008400ff027b82 */ /* 0x000ee60000000a00 */
[----:B--2---:R-:W-:-:S05]  /*0140*/  IMAD.WIDE R10, R17, 0x4, R10 ;  /* 0x00000004110a7825 */ /* 0x004fca00078e020a */
[----:B------:R1:W2:Y:S01]  /*0150*/  LDG.E.EL R4, desc[UR4][R10.64] ;  /* 0x000000040a047981 */ /* 0x0002a2000c2e1900 */
[----:B----4-:R-:W-:-:S04]  /*0160*/  IMAD.WIDE R6, R0, 0x4, R6 ;  /* 0x0000000400067825 */ /* 0x010fc800078e0206 */
[C---:B-----5:R-:W-:Y:S02]  /*0170*/  IMAD.WIDE R8, R17.reuse, 0x4, R8 ;  /* 0x0000000411087825 */ /* 0x060fe400078e0208 */
[----:B------:R-:W4:Y:S02]  /*0180*/  LDG.E.64 R6, desc[UR4][R6.64] ;  /* 0x0000000406067981 */ /* 0x000f24000c1e1b00 */
[C---:B0-----:R-:W-:Y:S02]  /*0190*/  IMAD.WIDE R12, R17.reuse, 0x4, R12 ;  /* 0x00000004110c7825 */ /* 0x041fe400078e020c */
[----:B------:R0:W4:Y:S02]  /*01a0*/  LDG.E.EL R5, desc[UR4][R8.64] ;  /* 0x0000000408057981 */ /* 0x000124000c2e1900 */
[----:B-1----:R-:W-:Y:S02]  /*01b0*/  IMAD.WIDE R10, R17, 0x4, R14 ;  /* 0x00000004110a7825 */ /* 0x002fe400078e020e */
[----:B------:R1:W5:Y:S02]  /*01c0*/  LDG.E.EL R12, desc[UR4][R12.64] ;  /* 0x000000040c0c7981 */ /* 0x000364000c2e1900 */
[----:B---3--:R-:W-:-:S02]  /*01d0*/  IMAD.WIDE R2, R0, 0x4, R2 ;  /* 0x0000000400027825 */ /* 0x008fc400078e0202 */
[----:B------:R-:W5:Y:S01]  /*01e0*/  LDG.E.EL R11, desc[UR4][R10.64] ;  /* 0x000000040a0b7981 */ /* 0x000f62000c2e1900 */
[----:B0-----:R-:W0:Y:S03]  /*01f0*/  LDC.64 R8, c[0x0][0x240] ;  /* 0x00009000ff087b82 */ /* 0x001e260000000a00 */
[----:B------:R-:W3:Y:S01]  /*0200*/  LDG.E.64 R2, desc[UR4][R2.64] ;  /* 0x0000000402027981 */ /* 0x000ee2000c1e1b00 */
[----:B-1----:R-:W-:Y:S01]  /*0210*/  HFMA2.MMA R13, -RZ, RZ, 1.625, 0 ;  /* 0x3e800000ff0d7435 */ /* 0x002fe200000001ff */
[----:B0-----:R-:W-:-:S04]  /*0220*/  IMAD.WIDE R8, R0, 0x4, R8 ;  /* 0x0000000400087825 */ /* 0x001fc800078e0208 */
[----:B--2---:R-:W-:-:S04]  /*0230*/  FADD R4, R4, 9.9999997473787516356e-06 ;  /* 0x3727c5ac04047421 */ /* 0x004fc80000000000 */
[----:B------:R-:W0:Y:S02]  /*0240*/  MUFU.SQRT R14, R4 ;  /* 0x00000004000e7308 */ /* 0x000e240000002000 */
[C---:B0-----:R-:W-:Y:S02]  /*0250*/  FSETP.GT.AND P0, PT, R14.reuse, 8.50705917302346158658e+37, PT ;  /* 0x7e8000000e00780b */ /* 0x041fe40003f04000 */
[----:B------:R-:W-:-:S11]  /*0260*/  FSETP.GEU.AND P1, PT, R14, 1.175494350822287508e-38, PT ;  /* 0x008000000e00780b */ /* 0x000fd60003f2e000 */
[----:B------:R-:W-:-:S04]  /*0270*/  @P0 FMUL R14, R14, 0.25 ;  /* 0x3e8000000e0e0820 */ /* 0x000fc80000400000 */
[----:B------:R-:W-:-:S06]  /*0280*/  @!P1 FMUL R14, R14, 16777216 ;  /* 0x4b8000000e0e9820 */ /* 0x000fcc0000400000 */
[----:B------:R-:W0:Y:S01]  /*0290*/  MUFU.RCP R14, R14 ;  /* 0x0000000e000e7308 */ /* 0x000e220000001000 */
[----:B------:R-:W-:Y:S01]  /*02a0*/  FSEL R13, R13, 1, P0 ;  /* 0x3f8000000d0d7808 */ /* 0x000fe20000000000 */
[----:B----4-:R-:W-:-:S04]  /*02b0*/  FADD R7, R7, -R5 ;  /* 0x8000000507077221 */ /* 0x010fc80000000000 */
[----:B------:R-:W-:Y:S01]  /*02c0*/  @!P1 FMUL R13, R13, 16777216 ;  /* 0x4b8000000d0d9820 */ /* 0x000fe20000400000 */
[----:B------:R-:W-:-:S03]  /*02d0*/  FADD R6, R6, -R5 ;  /* 0x8000000506067221 */ /* 0x000fc60000000000 */
[----:B0-----:R-:W-:-:S04]  /*02e0*/  FMUL R13, R14, R13 ;  /* 0x0000000d0e0d7220 */ /* 0x001fc80000400000 */
[-C--:B------:R-:W-:Y:S01]  /*02f0*/  FMUL R7, R7, R13.reuse ;  /* 0x0000000d07077220 */ /* 0x080fe20000400000 */
[----:B------:R-:W-:-:S03]  /*0300*/  FMUL R6, R6, R13 ;  /* 0x0000000d06067220 */ /* 0x000fc60000400000 */
[C-C-:B-----5:R-:W-:Y:S01]  /*0310*/  FFMA R4, R12.reuse, R7, R11.reuse ;  /* 0x000000070c047223 */ /* 0x160fe2000000000b */
[----:B------:R-:W-:-:S04]  /*0320*/  FFMA R11, R12, R6, R11 ;  /* 0x000000060c0b7223 */ /* 0x000fc8000000000b */
[----:B---3--:R-:W-:Y:S01]  /*0330*/  FSETP.GEU.AND P1, PT, R4, -R3, PT ;  /* 0x800000030400720b */ /* 0x008fe20003f2e000 */
[----:B------:R-:W-:Y:S01]  /*0340*/  FADD R4, R3, R4 ;  /* 0x0000000403047221 */ /* 0x000fe20000000000 */
[----:B------:R-:W-:Y:S01]  /*0350*/  FADD R3, R2, R11 ;  /* 0x0000000b02037221 */ /* 0x000fe20000000000 */
[----:B------:R-:W-:-:S03]  /*0360*/  FSETP.GEU.AND P0, PT, R11, -R2, PT ;  /* 0x800000020b00720b */ /* 0x000fc60003f0e000 */
[----:B------:R-:W-:Y:S02]  /*0370*/  FSEL R5, R4, RZ, P1 ;  /* 0x000000ff04057208 */ /* 0x000fe40000800000 */
[----:B------:R-:W-:-:S05]  /*0380*/  FSEL R4, R3, RZ, P0 ;  /* 0x000000ff03047208 */ /* 0x000fca0000000000 */
[----:B------:R-:W-:Y:S01]  /*0390*/  STG.E.64 desc[UR4][R8.64], R4 ;  /* 0x0000000408007986 */ /* 0x000fe2000c101b04 */
[----:B------:R-:W-:Y:S05]  /*03a0*/  EXIT ;  /* 0x000000000000794d */ /* 0x000fea0003800000 */
.L_x_0:
[----:B------:R-:W-:-:S00]  /*03b0*/  BRA `(.L_x_0) ;  /* 0xfffffffc00fc7947 */ /* 0x000fc0000383ffff */
[----:B------:R-:W-:-:S00]  /*03c0*/  NOP ;  /* 0x0000000000007918 */ /* 0x000fc00000000000 */
        /* <DEDUP_REMOVED lines=11> */
.L_x_1:


//--------------------- .nv.global.init           --------------------------
	.section	.nv.global.init,"aw",@progbits
.nv.global.init:
	.type		_$_str,@object
	.size		_$_str,(_$_str_$_2 - _$_str)
_$_str:
        /*0000*/ 	.byte	0x5f, 0x5f, 0x43, 0x55, 0x44, 0x41, 0x5f, 0x46, 0x54, 0x5a, 0x00
	.type		_$_str_$_2,@object
	.size		_$_str_$_2,(.L_1 - _$_str_$_2)
_$_str_$_2:
        /*000b*/ 	.byte	0x5f, 0x5f, 0x43, 0x55, 0x44, 0x41, 0x5f, 0x50, 0x52, 0x45, 0x43, 0x5f, 0x53, 0x51, 0x52, 0x54
        /*001b*/ 	.byte	0x00
.L_1:


//--------------------- .nv.constant0.triton_poi_fused__native_batch_norm_legit_no_training_add_relu_6 --------------------------
	.section	.nv.constant0.triton_poi_fused__native_batch_norm_legit_no_training_add_relu_6,"a",@progbits
	.sectionflags	@""
	.align	4
.nv.constant0.triton_poi_fused__native_batch_norm_legit_no_training_add_relu_6:
	.zero		588
